//
// Generated by NVIDIA NVVM Compiler
//
// Compiler Build ID: CL-36424714
// Cuda compilation tools, release 13.0, V13.0.88
// Based on NVVM 20.0.0
//

.version 9.0
.target sm_100
.address_size 64

	// .globl	_Z14convolution_1DPfS_S_ii
.global .align 4 .b8 precalc_xorwow_matrix[102400];
.global .align 4 .b8 precalc_xorwow_offset_matrix[102400];
.global .align 4 .b8 mrg32k3aM1[2304];
.global .align 4 .b8 mrg32k3aM2[2304];
.global .align 4 .b8 mrg32k3aM1SubSeq[2016];
.global .align 4 .b8 mrg32k3aM2SubSeq[2016];
.global .align 4 .b8 mrg32k3aM1Seq[2304];
.global .align 4 .b8 mrg32k3aM2Seq[2304];
.const .align 8 .b8 __cr_lgamma_table[72];

.visible .entry _Z14convolution_1DPfS_S_ii(
	.param .u64 .ptr .align 1 _Z14convolution_1DPfS_S_ii_param_0,
	.param .u64 .ptr .align 1 _Z14convolution_1DPfS_S_ii_param_1,
	.param .u64 .ptr .align 1 _Z14convolution_1DPfS_S_ii_param_2,
	.param .u32 _Z14convolution_1DPfS_S_ii_param_3,
	.param .u32 _Z14convolution_1DPfS_S_ii_param_4
)
{
	.reg .pred 	%p<55>;
	.reg .b32 	%r<43>;
	.reg .b32 	%f<96>;
	.reg .b64 	%rd<47>;

	ld.param.u64 	%rd7, [_Z14convolution_1DPfS_S_ii_param_0];
	ld.param.u64 	%rd8, [_Z14convolution_1DPfS_S_ii_param_1];
	ld.param.u64 	%rd6, [_Z14convolution_1DPfS_S_ii_param_2];
	ld.param.u32 	%r28, [_Z14convolution_1DPfS_S_ii_param_3];
	ld.param.u32 	%r29, [_Z14convolution_1DPfS_S_ii_param_4];
	cvta.to.global.u64 	%rd1, %rd8;
	cvta.to.global.u64 	%rd2, %rd7;
	mov.u32 	%r30, %ctaid.x;
	mov.u32 	%r31, %ntid.x;
	mov.u32 	%r32, %tid.x;
	mad.lo.s32 	%r1, %r30, %r31, %r32;
	shr.u32 	%r33, %r28, 31;
	add.s32 	%r34, %r28, %r33;
	shr.s32 	%r35, %r34, 1;
	sub.s32 	%r2, %r1, %r35;
	setp.lt.s32 	%p1, %r28, 1;
	mov.f32 	%f75, 0f00000000;
	@%p1 bra 	$L__BB0_41;
	and.b32  	%r3, %r28, 7;
	setp.lt.u32 	%p2, %r28, 8;
	mov.f32 	%f75, 0f00000000;
	mov.b32 	%r41, 0;
	@%p2 bra 	$L__BB0_20;
	and.b32  	%r41, %r28, 2147483640;
	mov.f32 	%f75, 0f00000000;
	mov.b32 	%r39, 0;
$L__BB0_3:
	.pragma "nounroll";
	add.s32 	%r6, %r2, %r39;
	setp.lt.s32 	%p3, %r6, 0;
	setp.ge.s32 	%p4, %r6, %r29;
	mul.wide.u32 	%rd9, %r39, 4;
	add.s64 	%rd3, %rd1, %rd9;
	or.pred  	%p5, %p3, %p4;
	@%p5 bra 	$L__BB0_5;
	mul.wide.u32 	%rd10, %r6, 4;
	add.s64 	%rd11, %rd2, %rd10;
	ld.global.f32 	%f42, [%rd11];
	ld.global.f32 	%f43, [%rd3];
	fma.rn.f32 	%f75, %f42, %f43, %f75;
$L__BB0_5:
	add.s32 	%r7, %r6, 1;
	setp.lt.s32 	%p6, %r7, 0;
	setp.ge.s32 	%p7, %r7, %r29;
	or.pred  	%p8, %p6, %p7;
	@%p8 bra 	$L__BB0_7;
	mul.wide.u32 	%rd12, %r7, 4;
	add.s64 	%rd13, %rd2, %rd12;
	ld.global.f32 	%f44, [%rd13];
	ld.global.f32 	%f45, [%rd3+4];
	fma.rn.f32 	%f75, %f44, %f45, %f75;
$L__BB0_7:
	add.s32 	%r8, %r6, 2;
	setp.lt.s32 	%p9, %r8, 0;
	setp.ge.s32 	%p10, %r8, %r29;
	or.pred  	%p11, %p9, %p10;
	@%p11 bra 	$L__BB0_9;
	mul.wide.u32 	%rd14, %r8, 4;
	add.s64 	%rd15, %rd2, %rd14;
	ld.global.f32 	%f46, [%rd15];
	ld.global.f32 	%f47, [%rd3+8];
	fma.rn.f32 	%f75, %f46, %f47, %f75;
$L__BB0_9:
	add.s32 	%r9, %r6, 3;
	setp.lt.s32 	%p12, %r9, 0;
	setp.ge.s32 	%p13, %r9, %r29;
	or.pred  	%p14, %p12, %p13;
	@%p14 bra 	$L__BB0_11;
	mul.wide.u32 	%rd16, %r9, 4;
	add.s64 	%rd17, %rd2, %rd16;
	ld.global.f32 	%f48, [%rd17];
	ld.global.f32 	%f49, [%rd3+12];
	fma.rn.f32 	%f75, %f48, %f49, %f75;
$L__BB0_11:
	add.s32 	%r10, %r6, 4;
	setp.lt.s32 	%p15, %r10, 0;
	setp.ge.s32 	%p16, %r10, %r29;
	or.pred  	%p17, %p15, %p16;
	@%p17 bra 	$L__BB0_13;
	mul.wide.u32 	%rd18, %r10, 4;
	add.s64 	%rd19, %rd2, %rd18;
	ld.global.f32 	%f50, [%rd19];
	ld.global.f32 	%f51, [%rd3+16];
	fma.rn.f32 	%f75, %f50, %f51, %f75;
$L__BB0_13:
	add.s32 	%r11, %r6, 5;
	setp.lt.s32 	%p18, %r11, 0;
	setp.ge.s32 	%p19, %r11, %r29;
	or.pred  	%p20, %p18, %p19;
	@%p20 bra 	$L__BB0_15;
	mul.wide.u32 	%rd20, %r11, 4;
	add.s64 	%rd21, %rd2, %rd20;
	ld.global.f32 	%f52, [%rd21];
	ld.global.f32 	%f53, [%rd3+20];
	fma.rn.f32 	%f75, %f52, %f53, %f75;
$L__BB0_15:
	add.s32 	%r12, %r6, 6;
	setp.lt.s32 	%p21, %r12, 0;
	setp.ge.s32 	%p22, %r12, %r29;
	or.pred  	%p23, %p21, %p22;
	@%p23 bra 	$L__BB0_17;
	mul.wide.u32 	%rd22, %r12, 4;
	add.s64 	%rd23, %rd2, %rd22;
	ld.global.f32 	%f54, [%rd23];
	ld.global.f32 	%f55, [%rd3+24];
	fma.rn.f32 	%f75, %f54, %f55, %f75;
$L__BB0_17:
	add.s32 	%r13, %r6, 7;
	setp.lt.s32 	%p24, %r13, 0;
	setp.ge.s32 	%p25, %r13, %r29;
	or.pred  	%p26, %p24, %p25;
	@%p26 bra 	$L__BB0_19;
	mul.wide.u32 	%rd24, %r13, 4;
	add.s64 	%rd25, %rd2, %rd24;
	ld.global.f32 	%f56, [%rd25];
	ld.global.f32 	%f57, [%rd3+28];
	fma.rn.f32 	%f75, %f56, %f57, %f75;
$L__BB0_19:
	add.s32 	%r39, %r39, 8;
	setp.ne.s32 	%p27, %r39, %r41;
	@%p27 bra 	$L__BB0_3;
$L__BB0_20:
	setp.eq.s32 	%p28, %r3, 0;
	@%p28 bra 	$L__BB0_41;
	and.b32  	%r16, %r28, 3;
	setp.lt.u32 	%p29, %r3, 4;
	@%p29 bra 	$L__BB0_31;
	add.s32 	%r17, %r2, %r41;
	setp.lt.s32 	%p30, %r17, 0;
	setp.ge.s32 	%p31, %r17, %r29;
	mul.wide.u32 	%rd26, %r41, 4;
	add.s64 	%rd4, %rd1, %rd26;
	or.pred  	%p32, %p30, %p31;
	@%p32 bra 	$L__BB0_24;
	mul.wide.u32 	%rd27, %r17, 4;
	add.s64 	%rd28, %rd2, %rd27;
	ld.global.f32 	%f59, [%rd28];
	ld.global.f32 	%f60, [%rd4];
	fma.rn.f32 	%f75, %f59, %f60, %f75;
$L__BB0_24:
	add.s32 	%r18, %r17, 1;
	setp.lt.s32 	%p33, %r18, 0;
	setp.ge.s32 	%p34, %r18, %r29;
	or.pred  	%p35, %p33, %p34;
	@%p35 bra 	$L__BB0_26;
	mul.wide.u32 	%rd29, %r18, 4;
	add.s64 	%rd30, %rd2, %rd29;
	ld.global.f32 	%f61, [%rd30];
	ld.global.f32 	%f62, [%rd4+4];
	fma.rn.f32 	%f75, %f61, %f62, %f75;
$L__BB0_26:
	add.s32 	%r19, %r17, 2;
	setp.lt.s32 	%p36, %r19, 0;
	setp.ge.s32 	%p37, %r19, %r29;
	or.pred  	%p38, %p36, %p37;
	@%p38 bra 	$L__BB0_28;
	mul.wide.u32 	%rd31, %r19, 4;
	add.s64 	%rd32, %rd2, %rd31;
	ld.global.f32 	%f63, [%rd32];
	ld.global.f32 	%f64, [%rd4+8];
	fma.rn.f32 	%f75, %f63, %f64, %f75;
$L__BB0_28:
	add.s32 	%r20, %r17, 3;
	setp.lt.s32 	%p39, %r20, 0;
	setp.ge.s32 	%p40, %r20, %r29;
	or.pred  	%p41, %p39, %p40;
	@%p41 bra 	$L__BB0_30;
	mul.wide.u32 	%rd33, %r20, 4;
	add.s64 	%rd34, %rd2, %rd33;
	ld.global.f32 	%f65, [%rd34];
	ld.global.f32 	%f66, [%rd4+12];
	fma.rn.f32 	%f75, %f65, %f66, %f75;
$L__BB0_30:
	add.s32 	%r41, %r41, 4;
$L__BB0_31:
	setp.eq.s32 	%p42, %r16, 0;
	@%p42 bra 	$L__BB0_41;
	setp.eq.s32 	%p43, %r16, 1;
	@%p43 bra 	$L__BB0_38;
	add.s32 	%r23, %r2, %r41;
	setp.lt.s32 	%p44, %r23, 0;
	setp.ge.s32 	%p45, %r23, %r29;
	mul.wide.u32 	%rd35, %r41, 4;
	add.s64 	%rd5, %rd1, %rd35;
	or.pred  	%p46, %p44, %p45;
	@%p46 bra 	$L__BB0_35;
	mul.wide.u32 	%rd36, %r23, 4;
	add.s64 	%rd37, %rd2, %rd36;
	ld.global.f32 	%f68, [%rd37];
	ld.global.f32 	%f69, [%rd5];
	fma.rn.f32 	%f75, %f68, %f69, %f75;
$L__BB0_35:
	add.s32 	%r24, %r23, 1;
	setp.lt.s32 	%p47, %r24, 0;
	setp.ge.s32 	%p48, %r24, %r29;
	or.pred  	%p49, %p47, %p48;
	@%p49 bra 	$L__BB0_37;
	mul.wide.u32 	%rd38, %r24, 4;
	add.s64 	%rd39, %rd2, %rd38;
	ld.global.f32 	%f70, [%rd39];
	ld.global.f32 	%f71, [%rd5+4];
	fma.rn.f32 	%f75, %f70, %f71, %f75;
$L__BB0_37:
	add.s32 	%r41, %r41, 2;
$L__BB0_38:
	and.b32  	%r38, %r28, 1;
	setp.eq.b32 	%p50, %r38, 1;
	not.pred 	%p51, %p50;
	@%p51 bra 	$L__BB0_41;
	add.s32 	%r27, %r2, %r41;
	setp.lt.s32 	%p52, %r27, 0;
	setp.ge.s32 	%p53, %r27, %r29;
	or.pred  	%p54, %p52, %p53;
	@%p54 bra 	$L__BB0_41;
	mul.wide.u32 	%rd40, %r27, 4;
	add.s64 	%rd41, %rd2, %rd40;
	ld.global.f32 	%f72, [%rd41];
	mul.wide.u32 	%rd42, %r41, 4;
	add.s64 	%rd43, %rd1, %rd42;
	ld.global.f32 	%f73, [%rd43];
	fma.rn.f32 	%f75, %f72, %f73, %f75;
$L__BB0_41:
	cvta.to.global.u64 	%rd44, %rd6;
	mul.wide.s32 	%rd45, %r1, 4;
	add.s64 	%rd46, %rd44, %rd45;
	st.global.f32 	[%rd46], %f75;
	ret;

}


// ===== COMPILED SASS (sm_100) =====

	.target	sm_100

	.elftype	@"ET_EXEC"


//--------------------- .note.nv.tkinfo           --------------------------
	.section	.note.nv.tkinfo,"",@"SHT_NOTE"
	.sectionflags	@"SHF_NOTE_NV_TKINFO"
	.tkinfo
        /*0018*/ 	.word	0x00000002
        /*0030*/ 	.string	""
        /*0030*/ 	.string	"ptxas"
        /*0030*/ 	.string	"Cuda compilation tools, release 13.0, V13.0.88"
        /*0030*/ 	.string	"Build cuda_13.0.r13.0/compiler.36424714_0"
        /*0030*/ 	.string	"-arch sm_100 -m 64 "



//--------------------- .note.nv.cuinfo           --------------------------
	.section	.note.nv.cuinfo,"",@"SHT_NOTE"
	.sectionflags	@"SHF_NOTE_NV_CUINFO"
        /*0018*/ 	.short	0x0002
        /*001a*/ 	.short	0x0064
        /*001c*/ 	.short	0x0082
	.zero		2


//--------------------- .nv.info                  --------------------------
	.section	.nv.info,"",@"SHT_CUDA_INFO"
	.align	4


	//----- nvinfo : EIATTR_REGCOUNT
	.align		4
        /*0000*/ 	.byte	0x04, 0x2f
        /*0002*/ 	.short	(.L_10 - .L_9)
	.align		4
.L_9:
        /*0004*/ 	.word	index@(_Z14convolution_1DPfS_S_ii)
        /*0008*/ 	.word	0x00000020


	//----- nvinfo : EIATTR_FRAME_SIZE
	.align		4
.L_10:
        /*000c*/ 	.byte	0x04, 0x11
        /*000e*/ 	.short	(.L_12 - .L_11)
	.align		4
.L_11:
        /*0010*/ 	.word	index@(_Z14convolution_1DPfS_S_ii)
        /*0014*/ 	.word	0x00000000


	//----- nvinfo : EIATTR_MIN_STACK_SIZE
	.align		4
.L_12:
        /*0018*/ 	.byte	0x04, 0x12
        /*001a*/ 	.short	(.L_14 - .L_13)
	.align		4
.L_13:
        /*001c*/ 	.word	index@(_Z14convolution_1DPfS_S_ii)
        /*0020*/ 	.word	0x00000000
.L_14:


//--------------------- .nv.compat                --------------------------
	.section	.nv.compat,"",@"SHT_CUDA_COMPAT_INFO"
	.align	4
        /*0000*/ 	.byte	0x02, 0x09, 0x00, 0x00, 0x02, 0x02, 0x01, 0x00, 0x02, 0x05, 0x05, 0x00, 0x03, 0x07, 0x01, 0x01
        /*0010*/ 	.byte	0x02, 0x03, 0x00, 0x00, 0x02, 0x06, 0x01, 0x00, 0x04, 0x0b, 0x08, 0x00, 0x09, 0x00, 0x00, 0x00
        /*0020*/ 	.byte	0x00, 0x00, 0x00, 0x00


//--------------------- .nv.info._Z14convolution_1DPfS_S_ii --------------------------
	.section	.nv.info._Z14convolution_1DPfS_S_ii,"",@"SHT_CUDA_INFO"
	.sectionflags	@""
	.align	4


	//----- nvinfo : EIATTR_CUDA_API_VERSION
	.align		4
        /*0000*/ 	.byte	0x04, 0x37
        /*0002*/ 	.short	(.L_16 - .L_15)
.L_15:
        /*0004*/ 	.word	0x00000082


	//----- nvinfo : EIATTR_KPARAM_INFO
	.align		4
.L_16:
        /*0008*/ 	.byte	0x04, 0x17
        /*000a*/ 	.short	(.L_18 - .L_17)
.L_17:
        /*000c*/ 	.word	0x00000000
        /*0010*/ 	.short	0x0004
        /*0012*/ 	.short	0x001c
        /*0014*/ 	.byte	0x00, 0xf0, 0x11, 0x00


	//----- nvinfo : EIATTR_KPARAM_INFO
	.align		4
.L_18:
        /*0018*/ 	.byte	0x04, 0x17
        /*001a*/ 	.short	(.L_20 - .L_19)
.L_19:
        /*001c*/ 	.word	0x00000000
        /*0020*/ 	.short	0x0003
        /*0022*/ 	.short	0x0018
        /*0024*/ 	.byte	0x00, 0xf0, 0x11, 0x00


	//----- nvinfo : EIATTR_KPARAM_INFO
	.align		4
.L_20:
        /*0028*/ 	.byte	0x04, 0x17
        /*002a*/ 	.short	(.L_22 - .L_21)
.L_21:
        /*002c*/ 	.word	0x00000000
        /*0030*/ 	.short	0x0002
        /*0032*/ 	.short	0x0010
        /*0034*/ 	.byte	0x00, 0xf5, 0x21, 0x00


	//----- nvinfo : EIATTR_KPARAM_INFO
	.align		4
.L_22:
        /*0038*/ 	.byte	0x04, 0x17
        /*003a*/ 	.short	(.L_24 - .L_23)
.L_23:
        /*003c*/ 	.word	0x00000000
        /*0040*/ 	.short	0x0001
        /*0042*/ 	.short	0x0008
        /*0044*/ 	.byte	0x00, 0xf5, 0x21, 0x00


	//----- nvinfo : EIATTR_KPARAM_INFO
	.align		4
.L_24:
        /*0048*/ 	.byte	0x04, 0x17
        /*004a*/ 	.short	(.L_26 - .L_25)
.L_25:
        /*004c*/ 	.word	0x00000000
        /*0050*/ 	.short	0x0000
        /*0052*/ 	.short	0x0000
        /*0054*/ 	.byte	0x00, 0xf5, 0x21, 0x00


	//----- nvinfo : EIATTR_SPARSE_MMA_MASK
	.align		4
.L_26:
        /*0058*/ 	.byte	0x03, 0x50
        /*005a*/ 	.short	0x0000


	//----- nvinfo : EIATTR_MAXREG_COUNT
	.align		4
        /*005c*/ 	.byte	0x03, 0x1b
        /*005e*/ 	.short	0x00ff


	//----- nvinfo : EIATTR_MERCURY_ISA_VERSION
	.align		4
        /*0060*/ 	.byte	0x03, 0x5f
        /*0062*/ 	.short	0x0101


	//----- nvinfo : EIATTR_VRC_CTA_INIT_COUNT
	.align		4
        /*0064*/ 	.byte	0x02, 0x4a
	.zero		1
	.zero		1


	//----- nvinfo : EIATTR_EXIT_INSTR_OFFSETS
	.align		4
        /*0068*/ 	.byte	0x04, 0x1c
        /*006a*/ 	.short	(.L_28 - .L_27)


	//   ....[0]....
.L_27:
        /*006c*/ 	.word	0x00000b20


	//----- nvinfo : EIATTR_CRS_STACK_SIZE
	.align		4
.L_28:
        /*0070*/ 	.byte	0x04, 0x1e
        /*0072*/ 	.short	(.L_30 - .L_29)
.L_29:
        /*0074*/ 	.word	0x00000000


	//----- nvinfo : EIATTR_CBANK_PARAM_SIZE
	.align		4
.L_30:
        /*0078*/ 	.byte	0x03, 0x19
        /*007a*/ 	.short	0x0020


	//----- nvinfo : EIATTR_PARAM_CBANK
	.align		4
        /*007c*/ 	.byte	0x04, 0x0a
        /*007e*/ 	.short	(.L_32 - .L_31)
	.align		4
.L_31:
        /*0080*/ 	.word	index@(.nv.constant0._Z14convolution_1DPfS_S_ii)
        /*0084*/ 	.short	0x0380
        /*0086*/ 	.short	0x0020


	//----- nvinfo : EIATTR_SW_WAR
	.align		4
.L_32:
        /*0088*/ 	.byte	0x04, 0x36
        /*008a*/ 	.short	(.L_34 - .L_33)
.L_33:
        /*008c*/ 	.word	0x00000008
.L_34:


//--------------------- .nv.callgraph             --------------------------
	.section	.nv.callgraph,"",@"SHT_CUDA_CALLGRAPH"
	.align	4
	.sectionentsize	8
	.align		4
        /*0000*/ 	.word	0x00000000
	.align		4
        /*0004*/ 	.word	0xffffffff
	.align		4
        /*0008*/ 	.word	0x00000000
	.align		4
        /*000c*/ 	.word	0xfffffffe
	.align		4
        /*0010*/ 	.word	0x00000000
	.align		4
        /*0014*/ 	.word	0xfffffffd
	.align		4
        /*0018*/ 	.word	0x00000000
	.align		4
        /*001c*/ 	.word	0xfffffffc


//--------------------- .nv.constant4             --------------------------
	.section	.nv.constant4,"a",@progbits
	.align	8
	.align		8
.nv.constant4:
        /*0000*/ 	.dword	precalc_xorwow_matrix
	.align		8
        /*0008*/ 	.dword	precalc_xorwow_offset_matrix
	.align		8
        /*0010*/ 	.dword	mrg32k3aM1
	.align		8
        /*0018*/ 	.dword	mrg32k3aM2
	.align		8
        /*0020*/ 	.dword	mrg32k3aM1SubSeq
	.align		8
        /*0028*/ 	.dword	mrg32k3aM2SubSeq
	.align		8
        /*0030*/ 	.dword	mrg32k3aM1Seq
	.align		8
        /*0038*/ 	.dword	mrg32k3aM2Seq


//--------------------- .nv.constant3             --------------------------
	.section	.nv.constant3,"a",@progbits
	.align	8
.nv.constant3:
	.type		__cr_lgamma_table,@object
	.size		__cr_lgamma_table,(.L_8 - __cr_lgamma_table)
__cr_lgamma_table:
        /*0000*/ 	.byte	0x00, 0x00, 0x00, 0x00, 0x00, 0x00, 0x00, 0x00, 0x00, 0x00, 0x00, 0x00, 0x00, 0x00, 0x00, 0x00
        /*0010*/ 	.byte	0xef, 0x39, 0xfa, 0xfe, 0x42, 0x2e, 0xe6, 0x3f, 0x02, 0x20, 0x2a, 0xfa, 0x0b, 0xab, 0xfc, 0x3f
        /*0020*/ 	.byte	0xf9, 0x2c, 0x92, 0x7c, 0xa7, 0x6c, 0x09, 0x40, 0xc9, 0x79, 0x44, 0x3c, 0x64, 0x26, 0x13, 0x40
        /*0030*/ 	.byte	0xca, 0x01, 0xcf, 0x3a, 0x27, 0x51, 0x1a, 0x40, 0x30, 0xcc, 0x2d, 0xf3, 0xe1, 0x0c, 0x21, 0x40
        /*0040*/ 	.byte	0x0d, 0xb7, 0xfc, 0x82, 0x8e, 0x35, 0x25, 0x40
.L_8:


//--------------------- .text._Z14convolution_1DPfS_S_ii --------------------------
	.section	.text._Z14convolution_1DPfS_S_ii,"ax",@progbits
	.align	128
        .global         _Z14convolution_1DPfS_S_ii
        .type           _Z14convolution_1DPfS_S_ii,@function
        .size           _Z14convolution_1DPfS_S_ii,(.L_x_7 - _Z14convolution_1DPfS_S_ii)
        .other          _Z14convolution_1DPfS_S_ii,@"STO_CUDA_ENTRY STV_DEFAULT"
_Z14convolution_1DPfS_S_ii:
.text._Z14convolution_1DPfS_S_ii:
[----:B------:R-:W-:Y:S01]  /*0000*/  LDC R1, c[0x0][0x37c] ;  /* 0x0000df00ff017b82 */ /* 0x000fe20000000800 */
[----:B------:R-:W0:Y:S01]  /*0010*/  S2R R3, SR_TID.X ;  /* 0x0000000000037919 */ /* 0x000e220000002100 */
[----:B------:R-:W1:Y:S06]  /*0020*/  LDCU UR5, c[0x0][0x398] ;  /* 0x00007300ff0577ac */ /* 0x000e6c0008000800 */
[----:B------:R-:W0:Y:S01]  /*0030*/  S2UR UR4, SR_CTAID.X ;  /* 0x00000000000479c3 */ /* 0x000e220000002500 */
[----:B------:R-:W-:Y:S01]  /*0040*/  HFMA2 R0, -RZ, RZ, 0, 0 ;  /* 0x00000000ff007431 */ /* 0x000fe200000001ff */
[----:B------:R-:W2:Y:S06]  /*0050*/  LDCU.64 UR8, c[0x0][0x358] ;  /* 0x00006b00ff0877ac */ /* 0x000eac0008000a00 */
[----:B------:R-:W0:Y:S01]  /*0060*/  LDC R2, c[0x0][0x360] ;  /* 0x0000d800ff027b82 */ /* 0x000e220000000800 */
[----:B-1----:R-:W-:Y:S01]  /*0070*/  UISETP.GE.AND UP0, UPT, UR5, 0x1, UPT ;  /* 0x000000010500788c */ /* 0x002fe2000bf06270 */
[----:B0-----:R-:W-:-:S08]  /*0080*/  IMAD R2, R2, UR4, R3 ;  /* 0x0000000402027c24 */ /* 0x001fd0000f8e0203 */
[----:B--2---:R-:W-:Y:S05]  /*0090*/  BRA.U !UP0, `(.L_x_0) ;  /* 0x0000000908947547 */ /* 0x004fea000b800000 */
[----:B------:R-:W-:Y:S01]  /*00a0*/  UISETP.GE.U32.AND UP0, UPT, UR5, 0x8, UPT ;  /* 0x000000080500788c */ /* 0x000fe2000bf06070 */
[----:B------:R-:W-:Y:S01]  /*00b0*/  IMAD.MOV.U32 R0, RZ, RZ, RZ ;  /* 0x000000ffff007224 */ /* 0x000fe200078e00ff */
[----:B------:R-:W-:Y:S01]  /*00c0*/  ULEA.HI UR4, UR5, UR5, URZ, 0x1 ;  /* 0x0000000505047291 */ /* 0x000fe2000f8f08ff */
[----:B------:R-:W-:Y:S01]  /*00d0*/  MOV R3, RZ ;  /* 0x000000ff00037202 */ /* 0x000fe20000000f00 */
[----:B------:R-:W-:Y:S02]  /*00e0*/  ULOP3.LUT UR6, UR5, 0x7, URZ, 0xc0, !UPT ;  /* 0x0000000705067892 */ /* 0x000fe4000f8ec0ff */
[----:B------:R-:W-:Y:S02]  /*00f0*/  USHF.R.S32.HI UR4, URZ, 0x1, UR4 ;  /* 0x00000001ff047899 */ /* 0x000fe40008011404 */
[----:B------:R-:W-:-:S04]  /*0100*/  UISETP.NE.AND UP1, UPT, UR6, URZ, UPT ;  /* 0x000000ff0600728c */ /* 0x000fc8000bf25270 */
[----:B------:R-:W-:Y:S01]  /*0110*/  VIADD R4, R2, -UR4 ;  /* 0x8000000402047c36 */ /* 0x000fe20008000000 */
[----:B------:R-:W-:Y:S06]  /*0120*/  BRA.U !UP0, `(.L_x_1) ;  /* 0x0000000508287547 */ /* 0x000fec000b800000 */
[----:B------:R-:W-:Y:S01]  /*0130*/  ULOP3.LUT UR4, UR5, 0x7ffffff8, URZ, 0xc0, !UPT ;  /* 0x7ffffff805047892 */ /* 0x000fe2000f8ec0ff */
[----:B------:R-:W-:Y:S01]  /*0140*/  MOV R0, RZ ;  /* 0x000000ff00007202 */ /* 0x000fe20000000f00 */
[----:B------:R-:W-:Y:S01]  /*0150*/  IMAD.MOV.U32 R7, RZ, RZ, RZ ;  /* 0x000000ffff077224 */ /* 0x000fe200078e00ff */
[----:B------:R-:W0:Y:S03]  /*0160*/  LDCU UR7, c[0x0][0x39c] ;  /* 0x00007380ff0777ac */ /* 0x000e260008000800 */
[----:B------:R-:W-:-:S07]  /*0170*/  MOV R3, UR4 ;  /* 0x0000000400037c02 */ /* 0x000fce0008000f00 */
.L_x_2:
[----:B------:R-:W-:Y:S01]  /*0180*/  IMAD.IADD R29, R4, 0x1, R7 ;  /* 0x00000001041d7824 */ /* 0x000fe200078e0207 */
[----:B------:R-:W1:Y:S04]  /*0190*/  LDC.64 R14, c[0x0][0x388] ;  /* 0x0000e200ff0e7b82 */ /* 0x000e680000000a00 */
[----:B0-----:R-:W-:-:S04]  /*01a0*/  ISETP.GE.AND P4, PT, R29, UR7, PT ;  /* 0x000000071d007c0c */ /* 0x001fc8000bf86270 */
[----:B------:R-:W-:-:S13]  /*01b0*/  ISETP.LT.OR P4, PT, R29, RZ, P4 ;  /* 0x000000ff1d00720c */ /* 0x000fda0002781670 */
[----:B------:R-:W0:Y:S01]  /*01c0*/  @!P4 LDC.64 R8, c[0x0][0x380] ;  /* 0x0000e000ff08cb82 */ /* 0x000e220000000a00 */
[----:B-1----:R-:W-:-:S05]  /*01d0*/  IMAD.WIDE.U32 R14, R7, 0x4, R14 ;  /* 0x00000004070e7825 */ /* 0x002fca00078e000e */
[----:B------:R-:W2:Y:S01]  /*01e0*/  @!P4 LDG.E R10, desc[UR8][R14.64] ;  /* 0x000000080e0ac981 */ /* 0x000ea2000c1e1900 */
[----:B0-----:R-:W-:-:S06]  /*01f0*/  @!P4 IMAD.WIDE.U32 R8, R29, 0x4, R8 ;  /* 0x000000041d08c825 */ /* 0x001fcc00078e0008 */
[----:B------:R-:W2:Y:S01]  /*0200*/  @!P4 LDG.E R9, desc[UR8][R8.64] ;  /* 0x000000080809c981 */ /* 0x000ea2000c1e1900 */
[----:B------:R-:W-:-:S04]  /*0210*/  IADD3 R19, PT, PT, R29, 0x1, RZ ;  /* 0x000000011d137810 */ /* 0x000fc80007ffe0ff */
[----:B------:R-:W-:Y:S01]  /*0220*/  ISETP.GE.AND P0, PT, R19, UR7, PT ;  /* 0x0000000713007c0c */ /* 0x000fe2000bf06270 */
[----:B------:R-:W-:-:S03]  /*0230*/  VIADD R24, R29, 0x2 ;  /* 0x000000021d187836 */ /* 0x000fc60000000000 */
[----:B------:R-:W-:Y:S02]  /*0240*/  ISETP.LT.OR P0, PT, R19, RZ, P0 ;  /* 0x000000ff1300720c */ /* 0x000fe40000701670 */
[C---:B------:R-:W-:Y:S02]  /*0250*/  IADD3 R25, PT, PT, R29.reuse, 0x3, RZ ;  /* 0x000000031d197810 */ /* 0x040fe40007ffe0ff */
[C---:B------:R-:W-:Y:S01]  /*0260*/  ISETP.GE.AND P3, PT, R24.reuse, UR7, PT ;  /* 0x0000000718007c0c */ /* 0x040fe2000bf66270 */
[----:B------:R-:W-:Y:S01]  /*0270*/  VIADD R5, R29, 0x4 ;  /* 0x000000041d057836 */ /* 0x000fe20000000000 */
[C---:B------:R-:W-:Y:S02]  /*0280*/  ISETP.GE.AND P2, PT, R25.reuse, UR7, PT ;  /* 0x0000000719007c0c */ /* 0x040fe4000bf46270 */
[----:B------:R-:W-:Y:S02]  /*0290*/  ISETP.LT.OR P3, PT, R24, RZ, P3 ;  /* 0x000000ff1800720c */ /* 0x000fe40001f61670 */
[----:B------:R-:W-:-:S02]  /*02a0*/  ISETP.LT.OR P2, PT, R25, RZ, P2 ;  /* 0x000000ff1900720c */ /* 0x000fc40001741670 */
[----:B------:R-:W-:Y:S01]  /*02b0*/  IADD3 R6, PT, PT, R29, 0x5, RZ ;  /* 0x000000051d067810 */ /* 0x000fe20007ffe0ff */
[----:B------:R-:W0:Y:S01]  /*02c0*/  @!P0 LDC.64 R22, c[0x0][0x380] ;  /* 0x0000e000ff168b82 */ /* 0x000e220000000a00 */
[----:B------:R-:W-:Y:S01]  /*02d0*/  ISETP.GE.AND P1, PT, R5, UR7, PT ;  /* 0x0000000705007c0c */ /* 0x000fe2000bf26270 */
[----:B------:R-:W-:Y:S01]  /*02e0*/  VIADD R27, R29, 0x6 ;  /* 0x000000061d1b7836 */ /* 0x000fe20000000000 */
[C---:B------:R-:W-:Y:S02]  /*02f0*/  ISETP.GE.AND P5, PT, R6.reuse, UR7, PT ;  /* 0x0000000706007c0c */ /* 0x040fe4000bfa6270 */
[----:B------:R-:W-:Y:S02]  /*0300*/  ISETP.LT.OR P1, PT, R5, RZ, P1 ;  /* 0x000000ff0500720c */ /* 0x000fe40000f21670 */
[----:B------:R-:W-:Y:S01]  /*0310*/  IADD3 R29, PT, PT, R29, 0x7, RZ ;  /* 0x000000071d1d7810 */ /* 0x000fe20007ffe0ff */
[----:B------:R-:W1:Y:S01]  /*0320*/  @!P3 LDC.64 R12, c[0x0][0x380] ;  /* 0x0000e000ff0cbb82 */ /* 0x000e620000000a00 */
[----:B------:R-:W-:-:S02]  /*0330*/  ISETP.LT.OR P5, PT, R6, RZ, P5 ;  /* 0x000000ff0600720c */ /* 0x000fc40002fa1670 */
[----:B------:R-:W-:-:S04]  /*0340*/  ISETP.GE.AND P6, PT, R29, UR7, PT ;  /* 0x000000071d007c0c */ /* 0x000fc8000bfc6270 */
[----:B------:R-:W-:-:S07]  /*0350*/  ISETP.LT.OR P6, PT, R29, RZ, P6 ;  /* 0x000000ff1d00720c */ /* 0x000fce00037c1670 */
[----:B------:R-:W3:Y:S01]  /*0360*/  @!P5 LDC.64 R16, c[0x0][0x380] ;  /* 0x0000e000ff10db82 */ /* 0x000ee20000000a00 */
[----:B0-----:R-:W-:-:S07]  /*0370*/  @!P0 IMAD.WIDE.U32 R22, R19, 0x4, R22 ;  /* 0x0000000413168825 */ /* 0x001fce00078e0016 */
[----:B------:R-:W0:Y:S01]  /*0380*/  @!P6 LDC.64 R20, c[0x0][0x380] ;  /* 0x0000e000ff14eb82 */ /* 0x000e220000000a00 */
[----:B------:R-:W4:Y:S01]  /*0390*/  @!P0 LDG.E R23, desc[UR8][R22.64] ;  /* 0x0000000816178981 */ /* 0x000f22000c1e1900 */
[----:B-1----:R-:W-:-:S03]  /*03a0*/  @!P3 IMAD.WIDE.U32 R12, R24, 0x4, R12 ;  /* 0x00000004180cb825 */ /* 0x002fc600078e000c */
[----:B------:R-:W4:Y:S04]  /*03b0*/  @!P0 LDG.E R24, desc[UR8][R14.64+0x4] ;  /* 0x000004080e188981 */ /* 0x000f28000c1e1900 */
[----:B------:R-:W5:Y:S04]  /*03c0*/  @!P3 LDG.E R13, desc[UR8][R12.64] ;  /* 0x000000080c0db981 */ /* 0x000f68000c1e1900 */
[----:B------:R-:W5:Y:S01]  /*03d0*/  @!P5 LDG.E R22, desc[UR8][R14.64+0x14] ;  /* 0x000014080e16d981 */ /* 0x000f62000c1e1900 */
[----:B---3--:R-:W-:-:S03]  /*03e0*/  @!P5 IMAD.WIDE.U32 R16, R6, 0x4, R16 ;  /* 0x000000040610d825 */ /* 0x008fc600078e0010 */
[----:B------:R-:W3:Y:S04]  /*03f0*/  @!P1 LDG.E R6, desc[UR8][R14.64+0x10] ;  /* 0x000010080e069981 */ /* 0x000ee8000c1e1900 */
[----:B------:R-:W3:Y:S01]  /*0400*/  @!P5 LDG.E R17, desc[UR8][R16.64] ;  /* 0x000000081011d981 */ /* 0x000ee2000c1e1900 */
[----:B0-----:R-:W-:-:S06]  /*0410*/  @!P6 IMAD.WIDE.U32 R20, R29, 0x4, R20 ;  /* 0x000000041d14e825 */ /* 0x001fcc00078e0014 */
[----:B------:R-:W3:Y:S01]  /*0420*/  @!P6 LDG.E R21, desc[UR8][R20.64] ;  /* 0x000000081415e981 */ /* 0x000ee2000c1e1900 */
[----:B--2---:R-:W-:Y:S01]  /*0430*/  @!P4 FFMA R0, R9, R10, R0 ;  /* 0x0000000a0900c223 */ /* 0x004fe20000000000 */
[C---:B------:R-:W-:Y:S01]  /*0440*/  ISETP.GE.AND P4, PT, R27.reuse, UR7, PT ;  /* 0x000000071b007c0c */ /* 0x040fe2000bf86270 */
[----:B------:R-:W0:Y:S03]  /*0450*/  @!P2 LDC.64 R10, c[0x0][0x380] ;  /* 0x0000e000ff0aab82 */ /* 0x000e260000000a00 */
[----:B------:R-:W-:-:S05]  /*0460*/  ISETP.LT.OR P4, PT, R27, RZ, P4 ;  /* 0x000000ff1b00720c */ /* 0x000fca0002781670 */
[----:B------:R-:W1:Y:S08]  /*0470*/  @!P1 LDC.64 R8, c[0x0][0x380] ;  /* 0x0000e000ff089b82 */ /* 0x000e700000000a00 */
[----:B------:R-:W2:Y:S01]  /*0480*/  @!P4 LDC.64 R18, c[0x0][0x380] ;  /* 0x0000e000ff12cb82 */ /* 0x000ea20000000a00 */
[----:B------:R-:W3:Y:S01]  /*0490*/  @!P4 LDG.E R12, desc[UR8][R14.64+0x18] ;  /* 0x000018080e0cc981 */ /* 0x000ee2000c1e1900 */
[----:B0-----:R-:W-:-:S03]  /*04a0*/  @!P2 IMAD.WIDE.U32 R10, R25, 0x4, R10 ;  /* 0x00000004190aa825 */ /* 0x001fc600078e000a */
[----:B------:R-:W5:Y:S04]  /*04b0*/  @!P3 LDG.E R25, desc[UR8][R14.64+0x8] ;  /* 0x000008080e19b981 */ /* 0x000f68000c1e1900 */
[----:B------:R-:W3:Y:S01]  /*04c0*/  @!P2 LDG.E R11, desc[UR8][R10.64] ;  /* 0x000000080a0ba981 */ /* 0x000ee2000c1e1900 */
[----:B-1----:R-:W-:-:S03]  /*04d0*/  @!P1 IMAD.WIDE.U32 R8, R5, 0x4, R8 ;  /* 0x0000000405089825 */ /* 0x002fc600078e0008 */
[----:B------:R-:W3:Y:S04]  /*04e0*/  @!P2 LDG.E R5, desc[UR8][R14.64+0xc] ;  /* 0x00000c080e05a981 */ /* 0x000ee8000c1e1900 */
[----:B------:R-:W3:Y:S01]  /*04f0*/  @!P1 LDG.E R9, desc[UR8][R8.64] ;  /* 0x0000000808099981 */ /* 0x000ee2000c1e1900 */
[----:B--2---:R-:W-:-:S03]  /*0500*/  @!P4 IMAD.WIDE.U32 R18, R27, 0x4, R18 ;  /* 0x000000041b12c825 */ /* 0x004fc600078e0012 */
[----:B------:R-:W2:Y:S04]  /*0510*/  @!P6 LDG.E R10, desc[UR8][R14.64+0x1c] ;  /* 0x00001c080e0ae981 */ /* 0x000ea8000c1e1900 */
[----:B------:R-:W2:Y:S01]  /*0520*/  @!P4 LDG.E R19, desc[UR8][R18.64] ;  /* 0x000000081213c981 */ /* 0x000ea2000c1e1900 */
[----:B------:R-:W-:Y:S01]  /*0530*/  IADD3 R7, PT, PT, R7, 0x8, RZ ;  /* 0x0000000807077810 */ /* 0x000fe20007ffe0ff */
[----:B----4-:R-:W-:-:S03]  /*0540*/  @!P0 FFMA R0, R23, R24, R0 ;  /* 0x0000001817008223 */ /* 0x010fc60000000000 */
[----:B------:R-:W-:Y:S01]  /*0550*/  ISETP.NE.AND P0, PT, R7, R3, PT ;  /* 0x000000030700720c */ /* 0x000fe20003f05270 */
[----:B-----5:R-:W-:-:S04]  /*0560*/  @!P3 FFMA R0, R13, R25, R0 ;  /* 0x000000190d00b223 */ /* 0x020fc80000000000 */
[----:B---3--:R-:W-:-:S04]  /*0570*/  @!P2 FFMA R0, R11, R5, R0 ;  /* 0x000000050b00a223 */ /* 0x008fc80000000000 */
[----:B------:R-:W-:-:S04]  /*0580*/  @!P1 FFMA R0, R9, R6, R0 ;  /* 0x0000000609009223 */ /* 0x000fc80000000000 */
[----:B------:R-:W-:-:S04]  /*0590*/  @!P5 FFMA R0, R17, R22, R0 ;  /* 0x000000161100d223 */ /* 0x000fc80000000000 */
[----:B--2---:R-:W-:-:S04]  /*05a0*/  @!P4 FFMA R0, R19, R12, R0 ;  /* 0x0000000c1300c223 */ /* 0x004fc80000000000 */
[----:B------:R-:W-:Y:S01]  /*05b0*/  @!P6 FFMA R0, R21, R10, R0 ;  /* 0x0000000a1500e223 */ /* 0x000fe20000000000 */
[----:B------:R-:W-:Y:S06]  /*05c0*/  @P0 BRA `(.L_x_2) ;  /* 0xfffffff800ec0947 */ /* 0x000fec000383ffff */
.L_x_1:
[----:B------:R-:W-:Y:S05]  /*05d0*/  BRA.U !UP1, `(.L_x_0) ;  /* 0x0000000509447547 */ /* 0x000fea000b800000 */
[----:B------:R-:W0:Y:S01]  /*05e0*/  LDCU UR4, c[0x0][0x398] ;  /* 0x00007300ff0477ac */ /* 0x000e220008000800 */
[----:B------:R-:W-:Y:S02]  /*05f0*/  UISETP.GE.U32.AND UP0, UPT, UR6, 0x4, UPT ;  /* 0x000000040600788c */ /* 0x000fe4000bf06070 */
[----:B0-----:R-:W-:-:S04]  /*0600*/  ULOP3.LUT UR5, UR4, 0x3, URZ, 0xc0, !UPT ;  /* 0x0000000304057892 */ /* 0x001fc8000f8ec0ff */
[----:B------:R-:W-:-:S03]  /*0610*/  UISETP.NE.AND UP1, UPT, UR5, URZ, UPT ;  /* 0x000000ff0500728c */ /* 0x000fc6000bf25270 */
[----:B------:R-:W-:Y:S08]  /*0620*/  BRA.U !UP0, `(.L_x_3) ;  /* 0x0000000108907547 */ /* 0x000ff0000b800000 */
[----:B------:R-:W0:Y:S01]  /*0630*/  LDCU UR6, c[0x0][0x39c] ;  /* 0x00007380ff0677ac */ /* 0x000e220008000800 */
[----:B------:R-:W-:Y:S01]  /*0640*/  IMAD.IADD R17, R4, 0x1, R3 ;  /* 0x0000000104117824 */ /* 0x000fe200078e0203 */
[----:B------:R-:W1:Y:S03]  /*0650*/  LDC.64 R8, c[0x0][0x388] ;  /* 0x0000e200ff087b82 */ /* 0x000e660000000a00 */
[C---:B------:R-:W-:Y:S01]  /*0660*/  VIADD R5, R17.reuse, 0x3 ;  /* 0x0000000311057836 */ /* 0x040fe20000000000 */
[C---:B------:R-:W-:Y:S02]  /*0670*/  IADD3 R19, PT, PT, R17.reuse, 0x1, RZ ;  /* 0x0000000111137810 */ /* 0x040fe40007ffe0ff */
[C---:B------:R-:W-:Y:S02]  /*0680*/  IADD3 R21, PT, PT, R17.reuse, 0x2, RZ ;  /* 0x0000000211157810 */ /* 0x040fe40007ffe0ff */
[----:B0-----:R-:W-:-:S02]  /*0690*/  ISETP.GE.AND P0, PT, R17, UR6, PT ;  /* 0x0000000611007c0c */ /* 0x001fc4000bf06270 */
[----:B------:R-:W-:Y:S02]  /*06a0*/  ISETP.GE.AND P1, PT, R19, UR6, PT ;  /* 0x0000000613007c0c */ /* 0x000fe4000bf26270 */
[----:B------:R-:W-:Y:S02]  /*06b0*/  ISETP.LT.OR P0, PT, R17, RZ, P0 ;  /* 0x000000ff1100720c */ /* 0x000fe40000701670 */
[----:B------:R-:W-:Y:S02]  /*06c0*/  ISETP.GE.AND P2, PT, R21, UR6, PT ;  /* 0x0000000615007c0c */ /* 0x000fe4000bf46270 */
[----:B------:R-:W-:Y:S01]  /*06d0*/  ISETP.LT.OR P1, PT, R19, RZ, P1 ;  /* 0x000000ff1300720c */ /* 0x000fe20000f21670 */
[----:B-1----:R-:W-:Y:S01]  /*06e0*/  IMAD.WIDE.U32 R8, R3, 0x4, R8 ;  /* 0x0000000403087825 */ /* 0x002fe200078e0008 */
[----:B------:R-:W-:Y:S02]  /*06f0*/  ISETP.LT.OR P2, PT, R21, RZ, P2 ;  /* 0x000000ff1500720c */ /* 0x000fe40001741670 */
[----:B------:R-:W-:-:S04]  /*0700*/  ISETP.GE.AND P3, PT, R5, UR6, PT ;  /* 0x0000000605007c0c */ /* 0x000fc8000bf66270 */
[----:B------:R-:W-:Y:S01]  /*0710*/  ISETP.LT.OR P3, PT, R5, RZ, P3 ;  /* 0x000000ff0500720c */ /* 0x000fe20001f61670 */
[----:B------:R-:W0:Y:S01]  /*0720*/  @!P0 LDC.64 R14, c[0x0][0x380] ;  /* 0x0000e000ff0e8b82 */ /* 0x000e220000000a00 */
[----:B------:R-:W2:Y:S07]  /*0730*/  @!P0 LDG.E R16, desc[UR8][R8.64] ;  /* 0x0000000808108981 */ /* 0x000eae000c1e1900 */
[----:B------:R-:W1:Y:S04]  /*0740*/  @!P1 LDC.64 R12, c[0x0][0x380] ;  /* 0x0000e000ff0c9b82 */ /* 0x000e680000000a00 */
[----:B------:R-:W3:Y:S04]  /*0750*/  @!P3 LDG.E R18, desc[UR8][R8.64+0xc] ;  /* 0x00000c080812b981 */ /* 0x000ee8000c1e1900 */
[----:B------:R-:W4:Y:S08]  /*0760*/  @!P2 LDC.64 R10, c[0x0][0x380] ;  /* 0x0000e000ff0aab82 */ /* 0x000f300000000a00 */
[----:B------:R-:W5:Y:S01]  /*0770*/  @!P3 LDC.64 R6, c[0x0][0x380] ;  /* 0x0000e000ff06bb82 */ /* 0x000f620000000a00 */
[----:B0-----:R-:W-:-:S02]  /*0780*/  @!P0 IMAD.WIDE.U32 R14, R17, 0x4, R14 ;  /* 0x00000004110e8825 */ /* 0x001fc400078e000e */
[----:B------:R-:W3:Y:S04]  /*0790*/  @!P1 LDG.E R17, desc[UR8][R8.64+0x4] ;  /* 0x0000040808119981 */ /* 0x000ee8000c1e1900 */
[----:B------:R-:W2:Y:S01]  /*07a0*/  @!P0 LDG.E R15, desc[UR8][R14.64] ;  /* 0x000000080e0f8981 */ /* 0x000ea2000c1e1900 */
[----:B-1----:R-:W-:-:S06]  /*07b0*/  @!P1 IMAD.WIDE.U32 R12, R19, 0x4, R12 ;  /* 0x00000004130c9825 */ /* 0x002fcc00078e000c */
[----:B------:R-:W3:Y:S01]  /*07c0*/  @!P1 LDG.E R13, desc[UR8][R12.64] ;  /* 0x000000080c0d9981 */ /* 0x000ee2000c1e1900 */
[----:B----4-:R-:W-:-:S06]  /*07d0*/  @!P2 IMAD.WIDE.U32 R10, R21, 0x4, R10 ;  /* 0x00000004150aa825 */ /* 0x010fcc00078e000a */
[----:B------:R-:W4:Y:S01]  /*07e0*/  @!P2 LDG.E R11, desc[UR8][R10.64] ;  /* 0x000000080a0ba981 */ /* 0x000f22000c1e1900 */
[----:B-----5:R-:W-:-:S03]  /*07f0*/  @!P3 IMAD.WIDE.U32 R6, R5, 0x4, R6 ;  /* 0x000000040506b825 */ /* 0x020fc600078e0006 */
[----:B------:R-:W4:Y:S04]  /*0800*/  @!P2 LDG.E R5, desc[UR8][R8.64+0x8] ;  /* 0x000008080805a981 */ /* 0x000f28000c1e1900 */
[----:B------:R-:W5:Y:S01]  /*0810*/  @!P3 LDG.E R7, desc[UR8][R6.64] ;  /* 0x000000080607b981 */ /* 0x000f62000c1e1900 */
[----:B------:R-:W-:Y:S01]  /*0820*/  IADD3 R3, PT, PT, R3, 0x4, RZ ;  /* 0x0000000403037810 */ /* 0x000fe20007ffe0ff */
[----:B--2---:R-:W-:-:S04]  /*0830*/  @!P0 FFMA R0, R15, R16, R0 ;  /* 0x000000100f008223 */ /* 0x004fc80000000000 */
[----:B---3--:R-:W-:-:S04]  /*0840*/  @!P1 FFMA R0, R13, R17, R0 ;  /* 0x000000110d009223 */ /* 0x008fc80000000000 */
[----:B----4-:R-:W-:-:S04]  /*0850*/  @!P2 FFMA R0, R11, R5, R0 ;  /* 0x000000050b00a223 */ /* 0x010fc80000000000 */
[----:B-----5:R-:W-:-:S07]  /*0860*/  @!P3 FFMA R0, R7, R18, R0 ;  /* 0x000000120700b223 */ /* 0x020fce0000000000 */
.L_x_3:
[----:B------:R-:W-:Y:S05]  /*0870*/  BRA.U !UP1, `(.L_x_0) ;  /* 0x00000001099c7547 */ /* 0x000fea000b800000 */
[----:B------:R-:W-:Y:S02]  /*0880*/  UISETP.NE.AND UP0, UPT, UR5, 0x1, UPT ;  /* 0x000000010500788c */ /* 0x000fe4000bf05270 */
[----:B------:R-:W-:-:S04]  /*0890*/  ULOP3.LUT UR4, UR4, 0x1, URZ, 0xc0, !UPT ;  /* 0x0000000104047892 */ /* 0x000fc8000f8ec0ff */
[----:B------:R-:W-:-:S03]  /*08a0*/  UISETP.NE.U32.AND UP1, UPT, UR4, 0x1, UPT ;  /* 0x000000010400788c */ /* 0x000fc6000bf25070 */
[----:B------:R-:W-:Y:S08]  /*08b0*/  BRA.U !UP0, `(.L_x_4) ;  /* 0x0000000108507547 */ /* 0x000ff0000b800000 */
[----:B------:R-:W0:Y:S01]  /*08c0*/  LDCU UR4, c[0x0][0x39c] ;  /* 0x00007380ff0477ac */ /* 0x000e220008000800 */
[----:B------:R-:W-:Y:S01]  /*08d0*/  IADD3 R5, PT, PT, R4, R3, RZ ;  /* 0x0000000304057210 */ /* 0x000fe20007ffe0ff */
[----:B------:R-:W1:Y:S04]  /*08e0*/  LDC.64 R6, c[0x0][0x388] ;  /* 0x0000e200ff067b82 */ /* 0x000e680000000a00 */
[C---:B------:R-:W-:Y:S01]  /*08f0*/  VIADD R15, R5.reuse, 0x1 ;  /* 0x00000001050f7836 */ /* 0x040fe20000000000 */
[----:B0-----:R-:W-:-:S04]  /*0900*/  ISETP.GE.AND P0, PT, R5, UR4, PT ;  /* 0x0000000405007c0c */ /* 0x001fc8000bf06270 */
[----:B------:R-:W-:Y:S02]  /*0910*/  ISETP.GE.AND P1, PT, R15, UR4, PT ;  /* 0x000000040f007c0c */ /* 0x000fe4000bf26270 */
[----:B------:R-:W-:Y:S02]  /*0920*/  ISETP.LT.OR P0, PT, R5, RZ, P0 ;  /* 0x000000ff0500720c */ /* 0x000fe40000701670 */
[----:B------:R-:W-:Y:S01]  /*0930*/  ISETP.LT.OR P1, PT, R15, RZ, P1 ;  /* 0x000000ff0f00720c */ /* 0x000fe20000f21670 */
[----:B-1----:R-:W-:-:S10]  /*0940*/  IMAD.WIDE.U32 R10, R3, 0x4, R6 ;  /* 0x00000004030a7825 */ /* 0x002fd400078e0006 */
[----:B------:R-:W0:Y:S08]  /*0950*/  @!P0 LDC.64 R8, c[0x0][0x380] ;  /* 0x0000e000ff088b82 */ /* 0x000e300000000a00 */
[----:B------:R-:W1:Y:S01]  /*0960*/  @!P1 LDC.64 R12, c[0x0][0x380] ;  /* 0x0000e000ff0c9b82 */ /* 0x000e620000000a00 */
[----:B0-----:R-:W-:Y:S02]  /*0970*/  @!P0 IMAD.WIDE.U32 R6, R5, 0x4, R8 ;  /* 0x0000000405068825 */ /* 0x001fe400078e0008 */
[----:B------:R-:W2:Y:S04]  /*0980*/  @!P0 LDG.E R5, desc[UR8][R10.64] ;  /* 0x000000080a058981 */ /* 0x000ea8000c1e1900 */
[----:B------:R-:W2:Y:S01]  /*0990*/  @!P0 LDG.E R7, desc[UR8][R6.64] ;  /* 0x0000000806078981 */ /* 0x000ea2000c1e1900 */
[----:B-1----:R-:W-:-:S03]  /*09a0*/  @!P1 IMAD.WIDE.U32 R8, R15, 0x4, R12 ;  /* 0x000000040f089825 */ /* 0x002fc600078e000c */
[----:B------:R-:W3:Y:S04]  /*09b0*/  @!P1 LDG.E R12, desc[UR8][R10.64+0x4] ;  /* 0x000004080a0c9981 */ /* 0x000ee8000c1e1900 */
[----:B------:R-:W3:Y:S01]  /*09c0*/  @!P1 LDG.E R9, desc[UR8][R8.64] ;  /* 0x0000000808099981 */ /* 0x000ee2000c1e1900 */
[----:B------:R-:W-:Y:S01]  /*09d0*/  IADD3 R3, PT, PT, R3, 0x2, RZ ;  /* 0x0000000203037810 */ /* 0x000fe20007ffe0ff */
[----:B--2---:R-:W-:-:S04]  /*09e0*/  @!P0 FFMA R0, R7, R5, R0 ;  /* 0x0000000507008223 */ /* 0x004fc80000000000 */
[----:B---3--:R-:W-:-:S07]  /*09f0*/  @!P1 FFMA R0, R9, R12, R0 ;  /* 0x0000000c09009223 */ /* 0x008fce0000000000 */
.L_x_4:
[----:B------:R-:W-:Y:S05]  /*0a00*/  BRA.U UP1, `(.L_x_0) ;  /* 0x0000000101387547 */ /* 0x000fea000b800000 */
[----:B------:R-:W0:Y:S01]  /*0a10*/  LDCU UR4, c[0x0][0x39c] ;  /* 0x00007380ff0477ac */ /* 0x000e220008000800 */
[----:B------:R-:W-:Y:S01]  /*0a20*/  IADD3 R9, PT, PT, R4, R3, RZ ;  /* 0x0000000304097210 */ /* 0x000fe20007ffe0ff */
[----:B------:R-:W-:Y:S03]  /*0a30*/  BSSY.RECONVERGENT B0, `(.L_x_0) ;  /* 0x000000b000007945 */ /* 0x000fe60003800200 */
[----:B0-----:R-:W-:-:S04]  /*0a40*/  ISETP.GE.AND P0, PT, R9, UR4, PT ;  /* 0x0000000409007c0c */ /* 0x001fc8000bf06270 */
[----:B------:R-:W-:-:S13]  /*0a50*/  ISETP.LT.OR P0, PT, R9, RZ, P0 ;  /* 0x000000ff0900720c */ /* 0x000fda0000701670 */
[----:B------:R-:W-:Y:S05]  /*0a60*/  @P0 BRA `(.L_x_5) ;  /* 0x00000000001c0947 */ /* 0x000fea0003800000 */
[----:B------:R-:W0:Y:S08]  /*0a70*/  LDC.64 R4, c[0x0][0x380] ;  /* 0x0000e000ff047b82 */ /* 0x000e300000000a00 */
[----:B------:R-:W1:Y:S01]  /*0a80*/  LDC.64 R6, c[0x0][0x388] ;  /* 0x0000e200ff067b82 */ /* 0x000e620000000a00 */
[----:B0-----:R-:W-:-:S06]  /*0a90*/  IMAD.WIDE.U32 R4, R9, 0x4, R4 ;  /* 0x0000000409047825 */ /* 0x001fcc00078e0004 */
[----:B------:R-:W2:Y:S01]  /*0aa0*/  LDG.E R5, desc[UR8][R4.64] ;  /* 0x0000000804057981 */ /* 0x000ea2000c1e1900 */
[----:B-1----:R-:W-:-:S06]  /*0ab0*/  IMAD.WIDE.U32 R6, R3, 0x4, R6 ;  /* 0x0000000403067825 */ /* 0x002fcc00078e0006 */
[----:B------:R-:W2:Y:S02]  /*0ac0*/  LDG.E R6, desc[UR8][R6.64] ;  /* 0x0000000806067981 */ /* 0x000ea4000c1e1900 */
[----:B--2---:R-:W-:-:S07]  /*0ad0*/  FFMA R0, R5, R6, R0 ;  /* 0x0000000605007223 */ /* 0x004fce0000000000 */
.L_x_5:
[----:B------:R-:W-:Y:S05]  /*0ae0*/  BSYNC.RECONVERGENT B0 ;  /* 0x0000000000007941 */ /* 0x000fea0003800200 */
.L_x_0:
[----:B------:R-:W0:Y:S02]  /*0af0*/  LDC.64 R4, c[0x0][0x390] ;  /* 0x0000e400ff047b82 */ /* 0x000e240000000a00 */
[----:B0-----:R-:W-:-:S05]  /*0b00*/  IMAD.WIDE R2, R2, 0x4, R4 ;  /* 0x0000000402027825 */ /* 0x001fca00078e0204 */
[----:B------:R-:W-:Y:S01]  /*0b10*/  STG.E desc[UR8][R2.64], R0 ;  /* 0x0000000002007986 */ /* 0x000fe2000c101908 */
[----:B------:R-:W-:Y:S05]  /*0b20*/  EXIT ;  /* 0x000000000000794d */ /* 0x000fea0003800000 */
.L_x_6:
[----:B------:R-:W-:-:S00]  /*0b30*/  BRA `(.L_x_6) ;  /* 0xfffffffc00fc7947 */ /* 0x000fc0000383ffff */
[----:B------:R-:W-:-:S00]  /*0b40*/  NOP ;  /* 0x0000000000007918 */ /* 0x000fc00000000000 */
        /* <DEDUP_REMOVED lines=11> */
.L_x_7:


//--------------------- .nv.global.init           --------------------------
	.section	.nv.global.init,"aw",@progbits
	.align	4
.nv.global.init:
	.type		mrg32k3aM1SubSeq,@object
	.size		mrg32k3aM1SubSeq,(mrg32k3aM2SubSeq - mrg32k3aM1SubSeq)
mrg32k3aM1SubSeq:
        /*0000*/ 	.byte	0x0b, 0xcc, 0xee, 0x04, 0x73, 0x29, 0x8b, 0x6f, 0xf6, 0x53, 0x03, 0xf6, 0x23, 0xf6, 0xea, 0xda
        /* <DEDUP_REMOVED lines=125> */
	.type		mrg32k3aM2SubSeq,@object
	.size		mrg32k3aM2SubSeq,(mrg32k3aM1 - mrg32k3aM2SubSeq)
mrg32k3aM2SubSeq:
        /* <DEDUP_REMOVED lines=126> */
	.type		mrg32k3aM1,@object
	.size		mrg32k3aM1,(mrg32k3aM1Seq - mrg32k3aM1)
mrg32k3aM1:
        /* <DEDUP_REMOVED lines=144> */
	.type		mrg32k3aM1Seq,@object
	.size		mrg32k3aM1Seq,(mrg32k3aM2 - mrg32k3aM1Seq)
mrg32k3aM1Seq:
        /* <DEDUP_REMOVED lines=144> */
	.type		mrg32k3aM2,@object
	.size		mrg32k3aM2,(mrg32k3aM2Seq - mrg32k3aM2)
mrg32k3aM2:
        /* <DEDUP_REMOVED lines=144> */
	.type		mrg32k3aM2Seq,@object
	.size		mrg32k3aM2Seq,(precalc_xorwow_matrix - mrg32k3aM2Seq)
mrg32k3aM2Seq:
        /* <DEDUP_REMOVED lines=144> */
	.type		precalc_xorwow_matrix,@object
	.size		precalc_xorwow_matrix,(precalc_xorwow_offset_matrix - precalc_xorwow_matrix)
precalc_xorwow_matrix:
        /* <DEDUP_REMOVED lines=6400> */
	.type		precalc_xorwow_offset_matrix,@object
	.size		precalc_xorwow_offset_matrix,(.L_1 - precalc_xorwow_offset_matrix)
precalc_xorwow_offset_matrix:
        /* <DEDUP_REMOVED lines=6400> */
.L_1:


//--------------------- .nv.shared.reserved.0     --------------------------
	.section	.nv.shared.reserved.0,"aw",@nobits
	.weak		__nv_reservedSMEM_offset_0_alias
	.size		__nv_reservedSMEM_offset_0_alias, 0, 64
	.other		__nv_reservedSMEM_offset_0_alias,@"STO_CUDA_RESERVED_SHARED STV_DEFAULT"
__nv_reservedSMEM_offset_0_alias:
	.zero		0
	.zero		64


//--------------------- .nv.constant0._Z14convolution_1DPfS_S_ii --------------------------
	.section	.nv.constant0._Z14convolution_1DPfS_S_ii,"a",@progbits
	.sectionflags	@""
	.align	4
.nv.constant0._Z14convolution_1DPfS_S_ii:
	.zero		928


//--------------------- SYMBOLS --------------------------

	.type		.nv.reservedSmem.offset0,@object
	.size		.nv.reservedSmem.offset0,0x4
